//
// Generated by NVIDIA NVVM Compiler
//
// Compiler Build ID: CL-36424714
// Cuda compilation tools, release 13.0, V13.0.88
// Based on NVVM 20.0.0
//

.version 9.0
.target sm_100
.address_size 64

	// .globl	_Z11sort_in_memPiiiii
// _ZZ11sort_in_memPiiiiiE1v has been demoted
// _ZZ9sort_initPiiiE1v has been demoted

.visible .entry _Z11sort_in_memPiiiii(
	.param .u64 .ptr .align 1 _Z11sort_in_memPiiiii_param_0,
	.param .u32 _Z11sort_in_memPiiiii_param_1,
	.param .u32 _Z11sort_in_memPiiiii_param_2,
	.param .u32 _Z11sort_in_memPiiiii_param_3,
	.param .u32 _Z11sort_in_memPiiiii_param_4
)
{
	.reg .pred 	%p<22>;
	.reg .b32 	%r<62>;
	.reg .b64 	%rd<7>;
	// demoted variable
	.shared .align 4 .b8 _ZZ11sort_in_memPiiiiiE1v[32768];
	ld.param.u64 	%rd2, [_Z11sort_in_memPiiiii_param_0];
	ld.param.u32 	%r34, [_Z11sort_in_memPiiiii_param_1];
	ld.param.u32 	%r32, [_Z11sort_in_memPiiiii_param_2];
	ld.param.u32 	%r55, [_Z11sort_in_memPiiiii_param_3];
	ld.param.u32 	%r35, [_Z11sort_in_memPiiiii_param_4];
	cvta.to.global.u64 	%rd1, %rd2;
	add.s32 	%r36, %r34, %r35;
	add.s32 	%r37, %r36, -1;
	div.s32 	%r1, %r37, %r35;
	mov.u32 	%r38, %ctaid.x;
	mul.lo.s32 	%r2, %r1, %r38;
	mov.u32 	%r61, %tid.x;
	setp.lt.s32 	%p2, %r61, %r1;
	add.s32 	%r60, %r61, %r2;
	setp.lt.s32 	%p3, %r60, %r34;
	and.pred  	%p1, %p2, %p3;
	not.pred 	%p4, %p1;
	@%p4 bra 	$L__BB0_3;
	mov.u32 	%r5, %ntid.x;
	mov.u32 	%r53, %r60;
	mov.u32 	%r54, %r61;
$L__BB0_2:
	mul.wide.s32 	%rd3, %r53, 4;
	add.s64 	%rd4, %rd1, %rd3;
	ld.global.u32 	%r40, [%rd4];
	shl.b32 	%r41, %r54, 2;
	mov.u32 	%r42, _ZZ11sort_in_memPiiiiiE1v;
	add.s32 	%r43, %r42, %r41;
	st.shared.u32 	[%r43], %r40;
	add.s32 	%r54, %r54, %r5;
	setp.lt.s32 	%p5, %r54, %r1;
	add.s32 	%r53, %r54, %r2;
	setp.lt.s32 	%p6, %r53, %r34;
	and.pred  	%p7, %p5, %p6;
	@%p7 bra 	$L__BB0_2;
$L__BB0_3:
	bar.sync 	0;
	setp.lt.s32 	%p8, %r55, 1;
	@%p8 bra 	$L__BB0_9;
	mov.u32 	%r10, %ntid.x;
$L__BB0_5:
	mov.u32 	%r56, %r60;
	mov.u32 	%r57, %r61;
	@%p4 bra 	$L__BB0_16;
$L__BB0_6:
	xor.b32  	%r15, %r56, %r55;
	setp.le.s32 	%p10, %r15, %r56;
	@%p10 bra 	$L__BB0_15;
	and.b32  	%r44, %r56, %r32;
	setp.ne.s32 	%p11, %r44, 0;
	shl.b32 	%r45, %r57, 2;
	mov.u32 	%r46, _ZZ11sort_in_memPiiiiiE1v;
	add.s32 	%r16, %r46, %r45;
	sub.s32 	%r47, %r15, %r2;
	shl.b32 	%r48, %r47, 2;
	add.s32 	%r17, %r46, %r48;
	@%p11 bra 	$L__BB0_13;
	ld.shared.u32 	%r59, [%r16];
	ld.shared.u32 	%r58, [%r17];
	setp.gt.s32 	%p13, %r59, %r58;
	@%p13 bra 	$L__BB0_14;
	bra.uni 	$L__BB0_15;
$L__BB0_9:
	@%p4 bra 	$L__BB0_12;
	mov.u32 	%r12, %ntid.x;
	mov.u32 	%r50, _ZZ11sort_in_memPiiiiiE1v;
$L__BB0_11:
	shl.b32 	%r49, %r61, 2;
	add.s32 	%r51, %r50, %r49;
	ld.shared.u32 	%r52, [%r51];
	mul.wide.s32 	%rd5, %r60, 4;
	add.s64 	%rd6, %rd1, %rd5;
	st.global.u32 	[%rd6], %r52;
	add.s32 	%r61, %r61, %r12;
	setp.lt.s32 	%p19, %r61, %r1;
	add.s32 	%r60, %r61, %r2;
	setp.lt.s32 	%p20, %r60, %r34;
	and.pred  	%p21, %p19, %p20;
	@%p21 bra 	$L__BB0_11;
$L__BB0_12:
	ret;
$L__BB0_13:
	ld.shared.u32 	%r59, [%r16];
	ld.shared.u32 	%r58, [%r17];
	setp.ge.s32 	%p12, %r59, %r58;
	@%p12 bra 	$L__BB0_15;
$L__BB0_14:
	st.shared.u32 	[%r16], %r58;
	st.shared.u32 	[%r17], %r59;
$L__BB0_15:
	add.s32 	%r57, %r57, %r10;
	setp.lt.s32 	%p14, %r57, %r1;
	add.s32 	%r56, %r57, %r2;
	setp.lt.s32 	%p15, %r56, %r34;
	and.pred  	%p16, %p14, %p15;
	@%p16 bra 	$L__BB0_6;
$L__BB0_16:
	shr.u32 	%r26, %r55, 1;
	bar.sync 	0;
	setp.lt.u32 	%p17, %r55, 2;
	mov.u32 	%r55, %r26;
	@%p17 bra 	$L__BB0_9;
	bra.uni 	$L__BB0_5;

}
	// .globl	_Z12sort_out_memPiiiii
.visible .entry _Z12sort_out_memPiiiii(
	.param .u64 .ptr .align 1 _Z12sort_out_memPiiiii_param_0,
	.param .u32 _Z12sort_out_memPiiiii_param_1,
	.param .u32 _Z12sort_out_memPiiiii_param_2,
	.param .u32 _Z12sort_out_memPiiiii_param_3,
	.param .u32 _Z12sort_out_memPiiiii_param_4
)
{
	.reg .pred 	%p<11>;
	.reg .b32 	%r<31>;
	.reg .b64 	%rd<7>;

	ld.param.u64 	%rd4, [_Z12sort_out_memPiiiii_param_0];
	ld.param.u32 	%r20, [_Z12sort_out_memPiiiii_param_1];
	ld.param.u32 	%r18, [_Z12sort_out_memPiiiii_param_2];
	ld.param.u32 	%r19, [_Z12sort_out_memPiiiii_param_3];
	ld.param.u32 	%r21, [_Z12sort_out_memPiiiii_param_4];
	add.s32 	%r22, %r20, %r21;
	add.s32 	%r23, %r22, -1;
	div.s32 	%r1, %r23, %r21;
	mov.u32 	%r24, %ctaid.x;
	mul.lo.s32 	%r2, %r1, %r24;
	mov.u32 	%r28, %tid.x;
	setp.ge.s32 	%p1, %r28, %r1;
	add.s32 	%r27, %r28, %r2;
	setp.ge.s32 	%p2, %r27, %r20;
	or.pred  	%p3, %p1, %p2;
	@%p3 bra 	$L__BB1_8;
	cvta.to.global.u64 	%rd1, %rd4;
	mov.u32 	%r5, %ntid.x;
$L__BB1_2:
	xor.b32  	%r8, %r27, %r19;
	setp.le.s32 	%p4, %r8, %r27;
	@%p4 bra 	$L__BB1_7;
	and.b32  	%r26, %r27, %r18;
	setp.ne.s32 	%p5, %r26, 0;
	mul.wide.s32 	%rd5, %r27, 4;
	add.s64 	%rd2, %rd1, %rd5;
	mul.wide.s32 	%rd6, %r8, 4;
	add.s64 	%rd3, %rd1, %rd6;
	@%p5 bra 	$L__BB1_5;
	ld.global.u32 	%r30, [%rd2];
	ld.global.u32 	%r29, [%rd3];
	setp.gt.s32 	%p7, %r30, %r29;
	@%p7 bra 	$L__BB1_6;
	bra.uni 	$L__BB1_7;
$L__BB1_5:
	ld.global.u32 	%r30, [%rd2];
	ld.global.u32 	%r29, [%rd3];
	setp.ge.s32 	%p6, %r30, %r29;
	@%p6 bra 	$L__BB1_7;
$L__BB1_6:
	st.global.u32 	[%rd2], %r29;
	st.global.u32 	[%rd3], %r30;
$L__BB1_7:
	add.s32 	%r28, %r28, %r5;
	setp.lt.s32 	%p8, %r28, %r1;
	add.s32 	%r27, %r28, %r2;
	setp.lt.s32 	%p9, %r27, %r20;
	and.pred  	%p10, %p8, %p9;
	@%p10 bra 	$L__BB1_2;
$L__BB1_8:
	ret;

}
	// .globl	_Z9sort_initPiii
.visible .entry _Z9sort_initPiii(
	.param .u64 .ptr .align 1 _Z9sort_initPiii_param_0,
	.param .u32 _Z9sort_initPiii_param_1,
	.param .u32 _Z9sort_initPiii_param_2
)
{
	.reg .pred 	%p<23>;
	.reg .b32 	%r<74>;
	.reg .b64 	%rd<7>;
	// demoted variable
	.shared .align 4 .b8 _ZZ9sort_initPiiiE1v[32768];
	ld.param.u64 	%rd2, [_Z9sort_initPiii_param_0];
	ld.param.u32 	%r41, [_Z9sort_initPiii_param_1];
	ld.param.u32 	%r42, [_Z9sort_initPiii_param_2];
	cvta.to.global.u64 	%rd1, %rd2;
	add.s32 	%r43, %r41, %r42;
	add.s32 	%r44, %r43, -1;
	div.s32 	%r1, %r44, %r42;
	mov.u32 	%r45, %ctaid.x;
	mul.lo.s32 	%r2, %r1, %r45;
	mov.u32 	%r73, %tid.x;
	setp.lt.s32 	%p2, %r73, %r1;
	add.s32 	%r72, %r73, %r2;
	setp.lt.s32 	%p3, %r72, %r41;
	and.pred  	%p1, %p2, %p3;
	not.pred 	%p4, %p1;
	@%p4 bra 	$L__BB2_3;
	mov.u32 	%r5, %ntid.x;
	mov.u32 	%r62, %r72;
	mov.u32 	%r63, %r73;
$L__BB2_2:
	mul.wide.s32 	%rd3, %r62, 4;
	add.s64 	%rd4, %rd1, %rd3;
	ld.global.u32 	%r47, [%rd4];
	shl.b32 	%r48, %r63, 2;
	mov.u32 	%r49, _ZZ9sort_initPiiiE1v;
	add.s32 	%r50, %r49, %r48;
	st.shared.u32 	[%r50], %r47;
	add.s32 	%r63, %r63, %r5;
	setp.lt.s32 	%p5, %r63, %r1;
	add.s32 	%r62, %r63, %r2;
	setp.lt.s32 	%p6, %r62, %r41;
	and.pred  	%p7, %p5, %p6;
	@%p7 bra 	$L__BB2_2;
$L__BB2_3:
	bar.sync 	0;
	setp.lt.s32 	%p8, %r1, 2;
	@%p8 bra 	$L__BB2_11;
	mov.u32 	%r10, %ntid.x;
	add.s32 	%r11, %r73, %r10;
	add.s32 	%r12, %r11, %r2;
	shl.b32 	%r52, %r73, 2;
	mov.u32 	%r53, _ZZ9sort_initPiiiE1v;
	add.s32 	%r13, %r53, %r52;
	shl.b32 	%r14, %r10, 2;
	mov.b32 	%r64, 2;
$L__BB2_5:
	mov.u32 	%r65, %r64;
$L__BB2_6:
	shr.u32 	%r18, %r65, 1;
	@%p4 bra 	$L__BB2_18;
	mov.u32 	%r66, %r13;
	mov.u32 	%r67, %r12;
	mov.u32 	%r68, %r11;
	mov.u32 	%r69, %r72;
$L__BB2_8:
	xor.b32  	%r23, %r69, %r18;
	setp.le.s32 	%p10, %r23, %r69;
	@%p10 bra 	$L__BB2_17;
	and.b32  	%r54, %r69, %r64;
	setp.ne.s32 	%p11, %r54, 0;
	sub.s32 	%r55, %r23, %r2;
	shl.b32 	%r56, %r55, 2;
	add.s32 	%r24, %r53, %r56;
	@%p11 bra 	$L__BB2_15;
	ld.shared.u32 	%r71, [%r66];
	ld.shared.u32 	%r70, [%r24];
	setp.gt.s32 	%p13, %r71, %r70;
	@%p13 bra 	$L__BB2_16;
	bra.uni 	$L__BB2_17;
$L__BB2_11:
	@%p4 bra 	$L__BB2_14;
	mov.u32 	%r16, %ntid.x;
	mov.u32 	%r59, _ZZ9sort_initPiiiE1v;
$L__BB2_13:
	shl.b32 	%r58, %r73, 2;
	add.s32 	%r60, %r59, %r58;
	ld.shared.u32 	%r61, [%r60];
	mul.wide.s32 	%rd5, %r72, 4;
	add.s64 	%rd6, %rd1, %rd5;
	st.global.u32 	[%rd6], %r61;
	add.s32 	%r73, %r73, %r16;
	setp.lt.s32 	%p20, %r73, %r1;
	add.s32 	%r72, %r73, %r2;
	setp.lt.s32 	%p21, %r72, %r41;
	and.pred  	%p22, %p20, %p21;
	@%p22 bra 	$L__BB2_13;
$L__BB2_14:
	ret;
$L__BB2_15:
	ld.shared.u32 	%r71, [%r66];
	ld.shared.u32 	%r70, [%r24];
	setp.ge.s32 	%p12, %r71, %r70;
	@%p12 bra 	$L__BB2_17;
$L__BB2_16:
	st.shared.u32 	[%r66], %r70;
	st.shared.u32 	[%r24], %r71;
$L__BB2_17:
	setp.lt.s32 	%p14, %r68, %r1;
	setp.lt.s32 	%p15, %r67, %r41;
	and.pred  	%p16, %p14, %p15;
	add.s32 	%r69, %r69, %r10;
	add.s32 	%r68, %r68, %r10;
	add.s32 	%r67, %r67, %r10;
	add.s32 	%r66, %r66, %r14;
	@%p16 bra 	$L__BB2_8;
$L__BB2_18:
	bar.sync 	0;
	setp.gt.u32 	%p17, %r65, 3;
	mov.u32 	%r65, %r18;
	@%p17 bra 	$L__BB2_6;
	shl.b32 	%r64, %r64, 1;
	setp.gt.s32 	%p18, %r64, %r1;
	@%p18 bra 	$L__BB2_11;
	bra.uni 	$L__BB2_5;

}


// ===== COMPILED SASS (sm_100) =====

	.target	sm_100

	.elftype	@"ET_EXEC"


//--------------------- .note.nv.tkinfo           --------------------------
	.section	.note.nv.tkinfo,"",@"SHT_NOTE"
	.sectionflags	@"SHF_NOTE_NV_TKINFO"
	.tkinfo
        /*0018*/ 	.word	0x00000002
        /*0030*/ 	.string	""
        /*0030*/ 	.string	"ptxas"
        /*0030*/ 	.string	"Cuda compilation tools, release 13.0, V13.0.88"
        /*0030*/ 	.string	"Build cuda_13.0.r13.0/compiler.36424714_0"
        /*0030*/ 	.string	"-arch sm_100 -m 64 "



//--------------------- .note.nv.cuinfo           --------------------------
	.section	.note.nv.cuinfo,"",@"SHT_NOTE"
	.sectionflags	@"SHF_NOTE_NV_CUINFO"
        /*0018*/ 	.short	0x0002
        /*001a*/ 	.short	0x0064
        /*001c*/ 	.short	0x0082
	.zero		2


//--------------------- .nv.info                  --------------------------
	.section	.nv.info,"",@"SHT_CUDA_INFO"
	.align	4


	//----- nvinfo : EIATTR_REGCOUNT
	.align		4
        /*0000*/ 	.byte	0x04, 0x2f
        /*0002*/ 	.short	(.L_1 - .L_0)
	.align		4
.L_0:
        /*0004*/ 	.word	index@(_Z11sort_in_memPiiiii)
        /*0008*/ 	.word	0x00000016


	//----- nvinfo : EIATTR_FRAME_SIZE
	.align		4
.L_1:
        /*000c*/ 	.byte	0x04, 0x11
        /*000e*/ 	.short	(.L_3 - .L_2)
	.align		4
.L_2:
        /*0010*/ 	.word	index@(_Z11sort_in_memPiiiii)
        /*0014*/ 	.word	0x00000000


	//----- nvinfo : EIATTR_REGCOUNT
	.align		4
.L_3:
        /*0018*/ 	.byte	0x04, 0x2f
        /*001a*/ 	.short	(.L_5 - .L_4)
	.align		4
.L_4:
        /*001c*/ 	.word	index@(_Z12sort_out_memPiiiii)
        /*0020*/ 	.word	0x00000010


	//----- nvinfo : EIATTR_FRAME_SIZE
	.align		4
.L_5:
        /*0024*/ 	.byte	0x04, 0x11
        /*0026*/ 	.short	(.L_7 - .L_6)
	.align		4
.L_6:
        /*0028*/ 	.word	index@(_Z12sort_out_memPiiiii)
        /*002c*/ 	.word	0x00000000


	//----- nvinfo : EIATTR_REGCOUNT
	.align		4
.L_7:
        /*0030*/ 	.byte	0x04, 0x2f
        /*0032*/ 	.short	(.L_9 - .L_8)
	.align		4
.L_8:
        /*0034*/ 	.word	index@(_Z9sort_initPiii)
        /*0038*/ 	.word	0x00000016


	//----- nvinfo : EIATTR_FRAME_SIZE
	.align		4
.L_9:
        /*003c*/ 	.byte	0x04, 0x11
        /*003e*/ 	.short	(.L_11 - .L_10)
	.align		4
.L_10:
        /*0040*/ 	.word	index@(_Z9sort_initPiii)
        /*0044*/ 	.word	0x00000000


	//----- nvinfo : EIATTR_MIN_STACK_SIZE
	.align		4
.L_11:
        /*0048*/ 	.byte	0x04, 0x12
        /*004a*/ 	.short	(.L_13 - .L_12)
	.align		4
.L_12:
        /*004c*/ 	.word	index@(_Z9sort_initPiii)
        /*0050*/ 	.word	0x00000000


	//----- nvinfo : EIATTR_MIN_STACK_SIZE
	.align		4
.L_13:
        /*0054*/ 	.byte	0x04, 0x12
        /*0056*/ 	.short	(.L_15 - .L_14)
	.align		4
.L_14:
        /*0058*/ 	.word	index@(_Z12sort_out_memPiiiii)
        /*005c*/ 	.word	0x00000000


	//----- nvinfo : EIATTR_MIN_STACK_SIZE
	.align		4
.L_15:
        /*0060*/ 	.byte	0x04, 0x12
        /*0062*/ 	.short	(.L_17 - .L_16)
	.align		4
.L_16:
        /*0064*/ 	.word	index@(_Z11sort_in_memPiiiii)
        /*0068*/ 	.word	0x00000000
.L_17:


//--------------------- .nv.compat                --------------------------
	.section	.nv.compat,"",@"SHT_CUDA_COMPAT_INFO"
	.align	4
        /*0000*/ 	.byte	0x02, 0x09, 0x00, 0x00, 0x02, 0x02, 0x01, 0x00, 0x02, 0x05, 0x05, 0x00, 0x03, 0x07, 0x01, 0x01
        /*0010*/ 	.byte	0x02, 0x03, 0x00, 0x00, 0x02, 0x06, 0x01, 0x00, 0x04, 0x0b, 0x08, 0x00, 0x09, 0x00, 0x00, 0x00
        /*0020*/ 	.byte	0x00, 0x00, 0x00, 0x00


//--------------------- .nv.info._Z9sort_initPiii --------------------------
	.section	.nv.info._Z9sort_initPiii,"",@"SHT_CUDA_INFO"
	.sectionflags	@""
	.align	4


	//----- nvinfo : EIATTR_CUDA_API_VERSION
	.align		4
        /*0000*/ 	.byte	0x04, 0x37
        /*0002*/ 	.short	(.L_19 - .L_18)
.L_18:
        /*0004*/ 	.word	0x00000082


	//----- nvinfo : EIATTR_KPARAM_INFO
	.align		4
.L_19:
        /*0008*/ 	.byte	0x04, 0x17
        /*000a*/ 	.short	(.L_21 - .L_20)
.L_20:
        /*000c*/ 	.word	0x00000000
        /*0010*/ 	.short	0x0002
        /*0012*/ 	.short	0x000c
        /*0014*/ 	.byte	0x00, 0xf0, 0x11, 0x00


	//----- nvinfo : EIATTR_KPARAM_INFO
	.align		4
.L_21:
        /*0018*/ 	.byte	0x04, 0x17
        /*001a*/ 	.short	(.L_23 - .L_22)
.L_22:
        /*001c*/ 	.word	0x00000000
        /*0020*/ 	.short	0x0001
        /*0022*/ 	.short	0x0008
        /*0024*/ 	.byte	0x00, 0xf0, 0x11, 0x00


	//----- nvinfo : EIATTR_KPARAM_INFO
	.align		4
.L_23:
        /*0028*/ 	.byte	0x04, 0x17
        /*002a*/ 	.short	(.L_25 - .L_24)
.L_24:
        /*002c*/ 	.word	0x00000000
        /*0030*/ 	.short	0x0000
        /*0032*/ 	.short	0x0000
        /*0034*/ 	.byte	0x00, 0xf5, 0x21, 0x00


	//----- nvinfo : EIATTR_SPARSE_MMA_MASK
	.align		4
.L_25:
        /*0038*/ 	.byte	0x03, 0x50
        /*003a*/ 	.short	0x0000


	//----- nvinfo : EIATTR_MAXREG_COUNT
	.align		4
        /*003c*/ 	.byte	0x03, 0x1b
        /*003e*/ 	.short	0x00ff


	//----- nvinfo : EIATTR_NUM_BARRIERS
	.align		4
        /*0040*/ 	.byte	0x02, 0x4c
        /*0042*/ 	.byte	0x01
	.zero		1


	//----- nvinfo : EIATTR_MERCURY_ISA_VERSION
	.align		4
        /*0044*/ 	.byte	0x03, 0x5f
        /*0046*/ 	.short	0x0101


	//----- nvinfo : EIATTR_VRC_CTA_INIT_COUNT
	.align		4
        /*0048*/ 	.byte	0x02, 0x4a
	.zero		1
	.zero		1


	//----- nvinfo : EIATTR_EXIT_INSTR_OFFSETS
	.align		4
        /*004c*/ 	.byte	0x04, 0x1c
        /*004e*/ 	.short	(.L_27 - .L_26)


	//   ....[0]....
.L_26:
        /*0050*/ 	.word	0x00000700


	//   ....[1]....
        /*0054*/ 	.word	0x00000800


	//----- nvinfo : EIATTR_CRS_STACK_SIZE
	.align		4
.L_27:
        /*0058*/ 	.byte	0x04, 0x1e
        /*005a*/ 	.short	(.L_29 - .L_28)
.L_28:
        /*005c*/ 	.word	0x00000000


	//----- nvinfo : EIATTR_CBANK_PARAM_SIZE
	.align		4
.L_29:
        /*0060*/ 	.byte	0x03, 0x19
        /*0062*/ 	.short	0x0010


	//----- nvinfo : EIATTR_PARAM_CBANK
	.align		4
        /*0064*/ 	.byte	0x04, 0x0a
        /*0066*/ 	.short	(.L_31 - .L_30)
	.align		4
.L_30:
        /*0068*/ 	.word	index@(.nv.constant0._Z9sort_initPiii)
        /*006c*/ 	.short	0x0380
        /*006e*/ 	.short	0x0010


	//----- nvinfo : EIATTR_SW_WAR
	.align		4
.L_31:
        /*0070*/ 	.byte	0x04, 0x36
        /*0072*/ 	.short	(.L_33 - .L_32)
.L_32:
        /*0074*/ 	.word	0x00000008
.L_33:


//--------------------- .nv.info._Z12sort_out_memPiiiii --------------------------
	.section	.nv.info._Z12sort_out_memPiiiii,"",@"SHT_CUDA_INFO"
	.sectionflags	@""
	.align	4


	//----- nvinfo : EIATTR_CUDA_API_VERSION
	.align		4
        /*0000*/ 	.byte	0x04, 0x37
        /*0002*/ 	.short	(.L_35 - .L_34)
.L_34:
        /*0004*/ 	.word	0x00000082


	//----- nvinfo : EIATTR_KPARAM_INFO
	.align		4
.L_35:
        /*0008*/ 	.byte	0x04, 0x17
        /*000a*/ 	.short	(.L_37 - .L_36)
.L_36:
        /*000c*/ 	.word	0x00000000
        /*0010*/ 	.short	0x0004
        /*0012*/ 	.short	0x0014
        /*0014*/ 	.byte	0x00, 0xf0, 0x11, 0x00


	//----- nvinfo : EIATTR_KPARAM_INFO
	.align		4
.L_37:
        /*0018*/ 	.byte	0x04, 0x17
        /*001a*/ 	.short	(.L_39 - .L_38)
.L_38:
        /*001c*/ 	.word	0x00000000
        /*0020*/ 	.short	0x0003
        /*0022*/ 	.short	0x0010
        /*0024*/ 	.byte	0x00, 0xf0, 0x11, 0x00


	//----- nvinfo : EIATTR_KPARAM_INFO
	.align		4
.L_39:
        /*0028*/ 	.byte	0x04, 0x17
        /*002a*/ 	.short	(.L_41 - .L_40)
.L_40:
        /*002c*/ 	.word	0x00000000
        /*0030*/ 	.short	0x0002
        /*0032*/ 	.short	0x000c
        /*0034*/ 	.byte	0x00, 0xf0, 0x11, 0x00


	//----- nvinfo : EIATTR_KPARAM_INFO
	.align		4
.L_41:
        /*0038*/ 	.byte	0x04, 0x17
        /*003a*/ 	.short	(.L_43 - .L_42)
.L_42:
        /*003c*/ 	.word	0x00000000
        /*0040*/ 	.short	0x0001
        /*0042*/ 	.short	0x0008
        /*0044*/ 	.byte	0x00, 0xf0, 0x11, 0x00


	//----- nvinfo : EIATTR_KPARAM_INFO
	.align		4
.L_43:
        /*0048*/ 	.byte	0x04, 0x17
        /*004a*/ 	.short	(.L_45 - .L_44)
.L_44:
        /*004c*/ 	.word	0x00000000
        /*0050*/ 	.short	0x0000
        /*0052*/ 	.short	0x0000
        /*0054*/ 	.byte	0x00, 0xf5, 0x21, 0x00


	//----- nvinfo : EIATTR_SPARSE_MMA_MASK
	.align		4
.L_45:
        /*0058*/ 	.byte	0x03, 0x50
        /*005a*/ 	.short	0x0000


	//----- nvinfo : EIATTR_MAXREG_COUNT
	.align		4
        /*005c*/ 	.byte	0x03, 0x1b
        /*005e*/ 	.short	0x00ff


	//----- nvinfo : EIATTR_MERCURY_ISA_VERSION
	.align		4
        /*0060*/ 	.byte	0x03, 0x5f
        /*0062*/ 	.short	0x0101


	//----- nvinfo : EIATTR_VRC_CTA_INIT_COUNT
	.align		4
        /*0064*/ 	.byte	0x02, 0x4a
	.zero		1
	.zero		1


	//----- nvinfo : EIATTR_EXIT_INSTR_OFFSETS
	.align		4
        /*0068*/ 	.byte	0x04, 0x1c
        /*006a*/ 	.short	(.L_47 - .L_46)


	//   ....[0]....
.L_46:
        /*006c*/ 	.word	0x00000220


	//   ....[1]....
        /*0070*/ 	.word	0x00000460


	//----- nvinfo : EIATTR_CRS_STACK_SIZE
	.align		4
.L_47:
        /*0074*/ 	.byte	0x04, 0x1e
        /*0076*/ 	.short	(.L_49 - .L_48)
.L_48:
        /*0078*/ 	.word	0x00000000


	//----- nvinfo : EIATTR_CBANK_PARAM_SIZE
	.align		4
.L_49:
        /*007c*/ 	.byte	0x03, 0x19
        /*007e*/ 	.short	0x0018


	//----- nvinfo : EIATTR_PARAM_CBANK
	.align		4
        /*0080*/ 	.byte	0x04, 0x0a
        /*0082*/ 	.short	(.L_51 - .L_50)
	.align		4
.L_50:
        /*0084*/ 	.word	index@(.nv.constant0._Z12sort_out_memPiiiii)
        /*0088*/ 	.short	0x0380
        /*008a*/ 	.short	0x0018


	//----- nvinfo : EIATTR_SW_WAR
	.align		4
.L_51:
        /*008c*/ 	.byte	0x04, 0x36
        /*008e*/ 	.short	(.L_53 - .L_52)
.L_52:
        /*0090*/ 	.word	0x00000008
.L_53:


//--------------------- .nv.info._Z11sort_in_memPiiiii --------------------------
	.section	.nv.info._Z11sort_in_memPiiiii,"",@"SHT_CUDA_INFO"
	.sectionflags	@""
	.align	4


	//----- nvinfo : EIATTR_CUDA_API_VERSION
	.align		4
        /*0000*/ 	.byte	0x04, 0x37
        /*0002*/ 	.short	(.L_55 - .L_54)
.L_54:
        /*0004*/ 	.word	0x00000082


	//----- nvinfo : EIATTR_KPARAM_INFO
	.align		4
.L_55:
        /*0008*/ 	.byte	0x04, 0x17
        /*000a*/ 	.short	(.L_57 - .L_56)
.L_56:
        /*000c*/ 	.word	0x00000000
        /*0010*/ 	.short	0x0004
        /*0012*/ 	.short	0x0014
        /*0014*/ 	.byte	0x00, 0xf0, 0x11, 0x00


	//----- nvinfo : EIATTR_KPARAM_INFO
	.align		4
.L_57:
        /*0018*/ 	.byte	0x04, 0x17
        /*001a*/ 	.short	(.L_59 - .L_58)
.L_58:
        /*001c*/ 	.word	0x00000000
        /*0020*/ 	.short	0x0003
        /*0022*/ 	.short	0x0010
        /*0024*/ 	.byte	0x00, 0xf0, 0x11, 0x00


	//----- nvinfo : EIATTR_KPARAM_INFO
	.align		4
.L_59:
        /*0028*/ 	.byte	0x04, 0x17
        /*002a*/ 	.short	(.L_61 - .L_60)
.L_60:
        /*002c*/ 	.word	0x00000000
        /*0030*/ 	.short	0x0002
        /*0032*/ 	.short	0x000c
        /*0034*/ 	.byte	0x00, 0xf0, 0x11, 0x00


	//----- nvinfo : EIATTR_KPARAM_INFO
	.align		4
.L_61:
        /*0038*/ 	.byte	0x04, 0x17
        /*003a*/ 	.short	(.L_63 - .L_62)
.L_62:
        /*003c*/ 	.word	0x00000000
        /*0040*/ 	.short	0x0001
        /*0042*/ 	.short	0x0008
        /*0044*/ 	.byte	0x00, 0xf0, 0x11, 0x00


	//----- nvinfo : EIATTR_KPARAM_INFO
	.align		4
.L_63:
        /*0048*/ 	.byte	0x04, 0x17
        /*004a*/ 	.short	(.L_65 - .L_64)
.L_64:
        /*004c*/ 	.word	0x00000000
        /*0050*/ 	.short	0x0000
        /*0052*/ 	.short	0x0000
        /*0054*/ 	.byte	0x00, 0xf5, 0x21, 0x00


	//----- nvinfo : EIATTR_SPARSE_MMA_MASK
	.align		4
.L_65:
        /*0058*/ 	.byte	0x03, 0x50
        /*005a*/ 	.short	0x0000


	//----- nvinfo : EIATTR_MAXREG_COUNT
	.align		4
        /*005c*/ 	.byte	0x03, 0x1b
        /*005e*/ 	.short	0x00ff


	//----- nvinfo : EIATTR_NUM_BARRIERS
	.align		4
        /*0060*/ 	.byte	0x02, 0x4c
        /*0062*/ 	.byte	0x01
	.zero		1


	//----- nvinfo : EIATTR_MERCURY_ISA_VERSION
	.align		4
        /*0064*/ 	.byte	0x03, 0x5f
        /*0066*/ 	.short	0x0101


	//----- nvinfo : EIATTR_VRC_CTA_INIT_COUNT
	.align		4
        /*0068*/ 	.byte	0x02, 0x4a
	.zero		1
	.zero		1


	//----- nvinfo : EIATTR_EXIT_INSTR_OFFSETS
	.align		4
        /*006c*/ 	.byte	0x04, 0x1c
        /*006e*/ 	.short	(.L_67 - .L_66)


	//   ....[0]....
.L_66:
        /*0070*/ 	.word	0x000006a0


	//   ....[1]....
        /*0074*/ 	.word	0x000007a0


	//----- nvinfo : EIATTR_CRS_STACK_SIZE
	.align		4
.L_67:
        /*0078*/ 	.byte	0x04, 0x1e
        /*007a*/ 	.short	(.L_69 - .L_68)
.L_68:
        /*007c*/ 	.word	0x00000000


	//----- nvinfo : EIATTR_CBANK_PARAM_SIZE
	.align		4
.L_69:
        /*0080*/ 	.byte	0x03, 0x19
        /*0082*/ 	.short	0x0018


	//----- nvinfo : EIATTR_PARAM_CBANK
	.align		4
        /*0084*/ 	.byte	0x04, 0x0a
        /*0086*/ 	.short	(.L_71 - .L_70)
	.align		4
.L_70:
        /*0088*/ 	.word	index@(.nv.constant0._Z11sort_in_memPiiiii)
        /*008c*/ 	.short	0x0380
        /*008e*/ 	.short	0x0018


	//----- nvinfo : EIATTR_SW_WAR
	.align		4
.L_71:
        /*0090*/ 	.byte	0x04, 0x36
        /*0092*/ 	.short	(.L_73 - .L_72)
.L_72:
        /*0094*/ 	.word	0x00000008
.L_73:


//--------------------- .nv.callgraph             --------------------------
	.section	.nv.callgraph,"",@"SHT_CUDA_CALLGRAPH"
	.align	4
	.sectionentsize	8
	.align		4
        /*0000*/ 	.word	0x00000000
	.align		4
        /*0004*/ 	.word	0xffffffff
	.align		4
        /*0008*/ 	.word	0x00000000
	.align		4
        /*000c*/ 	.word	0xfffffffe
	.align		4
        /*0010*/ 	.word	0x00000000
	.align		4
        /*0014*/ 	.word	0xfffffffd
	.align		4
        /*0018*/ 	.word	0x00000000
	.align		4
        /*001c*/ 	.word	0xfffffffc


//--------------------- .text._Z9sort_initPiii    --------------------------
	.section	.text._Z9sort_initPiii,"ax",@progbits
	.align	128
        .global         _Z9sort_initPiii
        .type           _Z9sort_initPiii,@function
        .size           _Z9sort_initPiii,(.L_x_38 - _Z9sort_initPiii)
        .other          _Z9sort_initPiii,@"STO_CUDA_ENTRY STV_DEFAULT"
_Z9sort_initPiii:
.text._Z9sort_initPiii:
[----:B------:R-:W-:Y:S08]  /*0000*/  LDC R1, c[0x0][0x37c] ;  /* 0x0000df00ff017b82 */ /* 0x000ff00000000800 */
[----:B------:R-:W0:Y:S01]  /*0010*/  LDC.64 R2, c[0x0][0x388] ;  /* 0x0000e200ff027b82 */ /* 0x000e220000000a00 */
[----:B------:R-:W1:Y:S01]  /*0020*/  LDCU.64 UR8, c[0x0][0x358] ;  /* 0x00006b00ff0877ac */ /* 0x000e620008000a00 */
[----:B------:R-:W-:Y:S06]  /*0030*/  BSSY.RECONVERGENT B0, `(.L_x_0) ;  /* 0x0000030000007945 */ /* 0x000fec0003800200 */
[----:B------:R-:W2:Y:S01]  /*0040*/  S2UR UR4, SR_CTAID.X ;  /* 0x00000000000479c3 */ /* 0x000ea20000002500 */
[----:B0-----:R-:W-:-:S02]  /*0050*/  IABS R7, R3 ;  /* 0x0000000300077213 */ /* 0x001fc40000000000 */
[----:B------:R-:W-:Y:S02]  /*0060*/  IADD3 R6, PT, PT, R2, -0x1, R3 ;  /* 0xffffffff02067810 */ /* 0x000fe40007ffe003 */
[----:B------:R-:W0:Y:S08]  /*0070*/  I2F.RP R0, R7 ;  /* 0x0000000700007306 */ /* 0x000e300000209400 */
[----:B0-----:R-:W0:Y:S02]  /*0080*/  MUFU.RCP R0, R0 ;  /* 0x0000000000007308 */ /* 0x001e240000001000 */
[----:B0-----:R-:W-:-:S06]  /*0090*/  VIADD R4, R0, 0xffffffe ;  /* 0x0ffffffe00047836 */ /* 0x001fcc0000000000 */
[----:B------:R0:W3:Y:S02]  /*00a0*/  F2I.FTZ.U32.TRUNC.NTZ R5, R4 ;  /* 0x0000000400057305 */ /* 0x0000e4000021f000 */
[----:B0-----:R-:W-:Y:S02]  /*00b0*/  IMAD.MOV.U32 R4, RZ, RZ, RZ ;  /* 0x000000ffff047224 */ /* 0x001fe400078e00ff */
[----:B---3--:R-:W-:-:S04]  /*00c0*/  IMAD.MOV R8, RZ, RZ, -R5 ;  /* 0x000000ffff087224 */ /* 0x008fc800078e0a05 */
[----:B------:R-:W-:Y:S01]  /*00d0*/  IMAD R9, R8, R7, RZ ;  /* 0x0000000708097224 */ /* 0x000fe200078e02ff */
[----:B------:R-:W-:Y:S02]  /*00e0*/  IABS R8, R6 ;  /* 0x0000000600087213 */ /* 0x000fe40000000000 */
[----:B------:R-:W-:Y:S01]  /*00f0*/  LOP3.LUT R6, R6, R3, RZ, 0x3c, !PT ;  /* 0x0000000306067212 */ /* 0x000fe200078e3cff */
[----:B------:R-:W-:-:S03]  /*0100*/  IMAD.HI.U32 R5, R5, R9, R4 ;  /* 0x0000000905057227 */ /* 0x000fc600078e0004 */
[----:B------:R-:W-:-:S03]  /*0110*/  ISETP.GE.AND P1, PT, R6, RZ, PT ;  /* 0x000000ff0600720c */ /* 0x000fc60003f26270 */
[----:B------:R-:W-:-:S04]  /*0120*/  IMAD.HI.U32 R5, R5, R8, RZ ;  /* 0x0000000805057227 */ /* 0x000fc800078e00ff */
[----:B------:R-:W-:-:S04]  /*0130*/  IMAD.MOV R0, RZ, RZ, -R5 ;  /* 0x000000ffff007224 */ /* 0x000fc800078e0a05 */
[----:B------:R-:W-:-:S05]  /*0140*/  IMAD R0, R7, R0, R8 ;  /* 0x0000000007007224 */ /* 0x000fca00078e0208 */
[----:B------:R-:W-:-:S13]  /*0150*/  ISETP.GT.U32.AND P2, PT, R7, R0, PT ;  /* 0x000000000700720c */ /* 0x000fda0003f44070 */
[----:B------:R-:W-:Y:S02]  /*0160*/  @!P2 IMAD.IADD R0, R0, 0x1, -R7 ;  /* 0x000000010000a824 */ /* 0x000fe400078e0a07 */
[----:B------:R-:W-:Y:S01]  /*0170*/  @!P2 VIADD R5, R5, 0x1 ;  /* 0x000000010505a836 */ /* 0x000fe20000000000 */
[----:B------:R-:W-:Y:S02]  /*0180*/  ISETP.NE.AND P2, PT, R3, RZ, PT ;  /* 0x000000ff0300720c */ /* 0x000fe40003f45270 */
[----:B------:R-:W-:Y:S02]  /*0190*/  ISETP.GE.U32.AND P0, PT, R0, R7, PT ;  /* 0x000000070000720c */ /* 0x000fe40003f06070 */
[----:B------:R-:W0:Y:S11]  /*01a0*/  S2R R0, SR_TID.X ;  /* 0x0000000000007919 */ /* 0x000e360000002100 */
[----:B------:R-:W-:-:S05]  /*01b0*/  @P0 IADD3 R5, PT, PT, R5, 0x1, RZ ;  /* 0x0000000105050810 */ /* 0x000fca0007ffe0ff */
[----:B------:R-:W-:Y:S01]  /*01c0*/  @!P1 IMAD.MOV R5, RZ, RZ, -R5 ;  /* 0x000000ffff059224 */ /* 0x000fe200078e0a05 */
[----:B------:R-:W-:-:S05]  /*01d0*/  @!P2 LOP3.LUT R5, RZ, R3, RZ, 0x33, !PT ;  /* 0x00000003ff05a212 */ /* 0x000fca00078e33ff */
[----:B--2---:R-:W-:-:S04]  /*01e0*/  IMAD R3, R5, UR4, RZ ;  /* 0x0000000405037c24 */ /* 0x004fc8000f8e02ff */
[----:B0-----:R-:W-:-:S05]  /*01f0*/  IMAD.IADD R9, R3, 0x1, R0 ;  /* 0x0000000103097824 */ /* 0x001fca00078e0200 */
[----:B------:R-:W-:-:S04]  /*0200*/  ISETP.GE.AND P0, PT, R9, R2, PT ;  /* 0x000000020900720c */ /* 0x000fc80003f06270 */
[----:B------:R-:W-:-:S13]  /*0210*/  ISETP.LT.AND P0, PT, R0, R5, !P0 ;  /* 0x000000050000720c */ /* 0x000fda0004701270 */
[----:B-1----:R-:W-:Y:S05]  /*0220*/  @!P0 BRA `(.L_x_1) ;  /* 0x0000000000408947 */ /* 0x002fea0003800000 */
[----:B------:R-:W0:Y:S01]  /*0230*/  S2R R15, SR_CgaCtaId ;  /* 0x00000000000f7919 */ /* 0x000e220000008800 */
[----:B------:R-:W1:Y:S01]  /*0240*/  LDC R19, c[0x0][0x360] ;  /* 0x0000d800ff137b82 */ /* 0x000e620000000800 */
[----:B------:R-:W-:Y:S01]  /*0250*/  MOV R4, 0x400 ;  /* 0x0000040000047802 */ /* 0x000fe20000000f00 */
[----:B------:R-:W-:-:S06]  /*0260*/  IMAD.MOV.U32 R13, RZ, RZ, R9 ;  /* 0x000000ffff0d7224 */ /* 0x000fcc00078e0009 */
[----:B------:R-:W2:Y:S01]  /*0270*/  LDC.64 R6, c[0x0][0x380] ;  /* 0x0000e000ff067b82 */ /* 0x000ea20000000a00 */
[----:B0-----:R-:W-:Y:S01]  /*0280*/  LEA R15, R15, R4, 0x18 ;  /* 0x000000040f0f7211 */ /* 0x001fe200078ec0ff */
[----:B------:R-:W-:-:S07]  /*0290*/  IMAD.MOV.U32 R4, RZ, RZ, R0 ;  /* 0x000000ffff047224 */ /* 0x000fce00078e0000 */
.L_x_2:
[----:B0-2---:R-:W-:-:S06]  /*02a0*/  IMAD.WIDE R10, R13, 0x4, R6 ;  /* 0x000000040d0a7825 */ /* 0x005fcc00078e0206 */
[----:B------:R-:W2:Y:S01]  /*02b0*/  LDG.E R10, desc[UR8][R10.64] ;  /* 0x000000080a0a7981 */ /* 0x000ea2000c1e1900 */
[----:B------:R-:W-:Y:S01]  /*02c0*/  IMAD R17, R4, 0x4, R15 ;  /* 0x0000000404117824 */ /* 0x000fe200078e020f */
[----:B-1----:R-:W-:-:S04]  /*02d0*/  IADD3 R4, PT, PT, R19, R4, RZ ;  /* 0x0000000413047210 */ /* 0x002fc80007ffe0ff */
[----:B------:R-:W-:Y:S01]  /*02e0*/  ISETP.LT.AND P2, PT, R4, R5, PT ;  /* 0x000000050400720c */ /* 0x000fe20003f41270 */
[----:B------:R-:W-:-:S05]  /*02f0*/  IMAD.IADD R13, R3, 0x1, R4 ;  /* 0x00000001030d7824 */ /* 0x000fca00078e0204 */
[----:B------:R-:W-:Y:S01]  /*0300*/  ISETP.GE.AND P1, PT, R13, R2, PT ;  /* 0x000000020d00720c */ /* 0x000fe20003f26270 */
[----:B--2---:R0:W-:-:S12]  /*0310*/  STS [R17], R10 ;  /* 0x0000000a11007388 */ /* 0x0041d80000000800 */
[----:B------:R-:W-:Y:S05]  /*0320*/  @!P1 BRA P2, `(.L_x_2) ;  /* 0xfffffffc00dc9947 */ /* 0x000fea000103ffff */
.L_x_1:
[----:B------:R-:W-:Y:S05]  /*0330*/  BSYNC.RECONVERGENT B0 ;  /* 0x0000000000007941 */ /* 0x000fea0003800200 */
.L_x_0:
[----:B------:R-:W-:Y:S01]  /*0340*/  BAR.SYNC.DEFER_BLOCKING 0x0 ;  /* 0x0000000000007b1d */ /* 0x000fe20000010000 */
[----:B------:R-:W-:-:S13]  /*0350*/  ISETP.GE.AND P1, PT, R5, 0x2, PT ;  /* 0x000000020500780c */ /* 0x000fda0003f26270 */
[----:B------:R-:W-:Y:S05]  /*0360*/  @!P1 BRA `(.L_x_3) ;  /* 0x0000000000e49947 */ /* 0x000fea0003800000 */
[----:B------:R-:W1:Y:S01]  /*0370*/  S2UR UR5, SR_CgaCtaId ;  /* 0x00000000000579c3 */ /* 0x000e620000008800 */
[----:B------:R-:W-:-:S07]  /*0380*/  UMOV UR4, 0x400 ;  /* 0x0000040000047882 */ /* 0x000fce0000000000 */
[----:B------:R-:W0:Y:S01]  /*0390*/  LDC R13, c[0x0][0x360] ;  /* 0x0000d800ff0d7b82 */ /* 0x000e220000000800 */
[----:B-1----:R-:W-:-:S03]  /*03a0*/  ULEA UR7, UR5, UR4, 0x18 ;  /* 0x0000000405077291 */ /* 0x002fc6000f8ec0ff */
[----:B------:R-:W-:-:S03]  /*03b0*/  UMOV UR4, 0x2 ;  /* 0x0000000200047882 */ /* 0x000fc60000000000 */
[C---:B------:R-:W-:Y:S01]  /*03c0*/  LEA R14, R0.reuse, UR7, 0x2 ;  /* 0x00000007000e7c11 */ /* 0x040fe2000f8e10ff */
[----:B0-----:R-:W-:-:S04]  /*03d0*/  IMAD.IADD R10, R0, 0x1, R13 ;  /* 0x00000001000a7824 */ /* 0x001fc800078e020d */
[----:B------:R-:W-:-:S07]  /*03e0*/  IMAD.IADD R12, R3, 0x1, R10 ;  /* 0x00000001030c7824 */ /* 0x000fce00078e020a */
.L_x_13:
[----:B------:R-:W-:-:S05]  /*03f0*/  UMOV UR5, UR4 ;  /* 0x0000000400057c82 */ /* 0x000fca0008000000 */
.L_x_12:
[----:B------:R-:W0:Y:S01]  /*0400*/  LDCU UR10, c[0x0][0x388] ;  /* 0x00007100ff0a77ac */ /* 0x000e220008000800 */
[----:B------:R-:W-:Y:S01]  /*0410*/  BSSY.RECONVERGENT B0, `(.L_x_4) ;  /* 0x0000026000007945 */ /* 0x000fe20003800200 */
[----:B------:R-:W-:-:S03]  /*0420*/  USHF.R.U32.HI UR6, URZ, 0x1, UR5 ;  /* 0x00000001ff067899 */ /* 0x000fc60008011605 */
[----:B------:R-:W-:Y:S09]  /*0430*/  @!P0 BRA `(.L_x_5) ;  /* 0x00000000008c8947 */ /* 0x000ff20003800000 */
[----:B------:R-:W-:Y:S01]  /*0440*/  IMAD.MOV.U32 R2, RZ, RZ, R14 ;  /* 0x000000ffff027224 */ /* 0x000fe200078e000e */
[----:B------:R-:W-:Y:S01]  /*0450*/  MOV R6, R10 ;  /* 0x0000000a00067202 */ /* 0x000fe20000000f00 */
[----:B------:R-:W-:Y:S02]  /*0460*/  IMAD.MOV.U32 R4, RZ, RZ, R12 ;  /* 0x000000ffff047224 */ /* 0x000fe400078e000c */
[----:B------:R-:W-:-:S07]  /*0470*/  IMAD.MOV.U32 R7, RZ, RZ, R9 ;  /* 0x000000ffff077224 */ /* 0x000fce00078e0009 */
.L_x_11:
[----:B------:R-:W-:Y:S01]  /*0480*/  LOP3.LUT R8, R7, UR6, RZ, 0x3c, !PT ;  /* 0x0000000607087c12 */ /* 0x000fe2000f8e3cff */
[----:B------:R-:W-:Y:S03]  /*0490*/  BSSY.RECONVERGENT B1, `(.L_x_6) ;  /* 0x0000016000017945 */ /* 0x000fe60003800200 */
[----:B------:R-:W-:-:S13]  /*04a0*/  ISETP.GT.AND P1, PT, R8, R7, PT ;  /* 0x000000070800720c */ /* 0x000fda0003f24270 */
[----:B------:R-:W-:Y:S05]  /*04b0*/  @!P1 BRA `(.L_x_7) ;  /* 0x00000000004c9947 */ /* 0x000fea0003800000 */
[----:B------:R-:W-:Y:S01]  /*04c0*/  LOP3.LUT P1, RZ, R7, UR4, RZ, 0xc0, !PT ;  /* 0x0000000407ff7c12 */ /* 0x000fe2000f82c0ff */
[----:B------:R-:W-:Y:S01]  /*04d0*/  IMAD.IADD R8, R8, 0x1, -R3 ;  /* 0x0000000108087824 */ /* 0x000fe200078e0a03 */
[----:B------:R-:W-:Y:S04]  /*04e0*/  BSSY.RELIABLE B2, `(.L_x_8) ;  /* 0x000000e000027945 */ /* 0x000fe80003800100 */
[----:B------:R-:W-:-:S07]  /*04f0*/  LEA R15, R8, UR7, 0x2 ;  /* 0x00000007080f7c11 */ /* 0x000fce000f8e10ff */
[----:B------:R-:W-:Y:S05]  /*0500*/  @P1 BRA `(.L_x_9) ;  /* 0x0000000000181947 */ /* 0x000fea0003800000 */
[----:B------:R-:W-:Y:S04]  /*0510*/  LDS R8, [R2] ;  /* 0x0000000002087984 */ /* 0x000fe80000000800 */
[----:B------:R-:W1:Y:S02]  /*0520*/  LDS R11, [R15] ;  /* 0x000000000f0b7984 */ /* 0x000e640000000800 */
[----:B-1----:R-:W-:-:S13]  /*0530*/  ISETP.GT.AND P1, PT, R8, R11, PT ;  /* 0x0000000b0800720c */ /* 0x002fda0003f24270 */
[----:B------:R-:W-:Y:S05]  /*0540*/  @!P1 BREAK.RELIABLE B2 ;  /* 0x0000000000029942 */ /* 0x000fea0003800100 */
[----:B------:R-:W-:Y:S05]  /*0550*/  @P1 BRA `(.L_x_10) ;  /* 0x0000000000181947 */ /* 0x000fea0003800000 */
[----:B------:R-:W-:Y:S05]  /*0560*/  BRA `(.L_x_7) ;  /* 0x0000000000207947 */ /* 0x000fea0003800000 */
.L_x_9:
[----:B------:R-:W-:Y:S04]  /*0570*/  LDS R8, [R2] ;  /* 0x0000000002087984 */ /* 0x000fe80000000800 */
[----:B------:R-:W1:Y:S02]  /*0580*/  LDS R11, [R15] ;  /* 0x000000000f0b7984 */ /* 0x000e640000000800 */
[----:B-1----:R-:W-:-:S13]  /*0590*/  ISETP.GE.AND P1, PT, R8, R11, PT ;  /* 0x0000000b0800720c */ /* 0x002fda0003f26270 */
[----:B------:R-:W-:Y:S05]  /*05a0*/  @P1 BREAK.RELIABLE B2 ;  /* 0x0000000000021942 */ /* 0x000fea0003800100 */
[----:B------:R-:W-:Y:S05]  /*05b0*/  @P1 BRA `(.L_x_7) ;  /* 0x00000000000c1947 */ /* 0x000fea0003800000 */
.L_x_10:
[----:B0-----:R-:W-:Y:S05]  /*05c0*/  BSYNC.RELIABLE B2 ;  /* 0x0000000000027941 */ /* 0x001fea0003800100 */
.L_x_8:
[----:B------:R1:W-:Y:S04]  /*05d0*/  STS [R2], R11 ;  /* 0x0000000b02007388 */ /* 0x0003e80000000800 */
[----:B------:R1:W-:Y:S02]  /*05e0*/  STS [R15], R8 ;  /* 0x000000080f007388 */ /* 0x0003e40000000800 */
.L_x_7:
[----:B0-----:R-:W-:Y:S05]  /*05f0*/  BSYNC.RECONVERGENT B1 ;  /* 0x0000000000017941 */ /* 0x001fea0003800200 */
.L_x_6:
[----:B------:R-:W-:Y:S01]  /*0600*/  ISETP.GE.AND P1, PT, R4, UR10, PT ;  /* 0x0000000a04007c0c */ /* 0x000fe2000bf26270 */
[C---:B------:R-:W-:Y:S01]  /*0610*/  IMAD.IADD R7, R13.reuse, 0x1, R7 ;  /* 0x000000010d077824 */ /* 0x040fe200078e0207 */
[----:B------:R-:W-:Y:S01]  /*0620*/  ISETP.LT.AND P2, PT, R6, R5, PT ;  /* 0x000000050600720c */ /* 0x000fe20003f41270 */
[C---:B-1----:R-:W-:Y:S01]  /*0630*/  IMAD R2, R13.reuse, 0x4, R2 ;  /* 0x000000040d027824 */ /* 0x042fe200078e0202 */
[C---:B------:R-:W-:Y:S01]  /*0640*/  IADD3 R6, PT, PT, R13.reuse, R6, RZ ;  /* 0x000000060d067210 */ /* 0x040fe20007ffe0ff */
[----:B------:R-:W-:-:S10]  /*0650*/  IMAD.IADD R4, R13, 0x1, R4 ;  /* 0x000000010d047824 */ /* 0x000fd400078e0204 */
[----:B------:R-:W-:Y:S05]  /*0660*/  @!P1 BRA P2, `(.L_x_11) ;  /* 0xfffffffc00849947 */ /* 0x000fea000103ffff */
.L_x_5:
[----:B0-----:R-:W-:Y:S05]  /*0670*/  BSYNC.RECONVERGENT B0 ;  /* 0x0000000000007941 */ /* 0x001fea0003800200 */
.L_x_4:
[----:B------:R-:W-:Y:S05]  /*0680*/  WARPSYNC.ALL ;  /* 0x0000000000007948 */ /* 0x000fea0003800000 */
[----:B------:R-:W-:Y:S01]  /*0690*/  BAR.SYNC.DEFER_BLOCKING 0x0 ;  /* 0x0000000000007b1d */ /* 0x000fe20000010000 */
[----:B------:R-:W-:-:S05]  /*06a0*/  UISETP.GT.U32.AND UP0, UPT, UR5, 0x3, UPT ;  /* 0x000000030500788c */ /* 0x000fca000bf04070 */
[----:B------:R-:W-:-:S04]  /*06b0*/  UMOV UR5, UR6 ;  /* 0x0000000600057c82 */ /* 0x000fc80008000000 */
[----:B------:R-:W-:Y:S05]  /*06c0*/  BRA.U UP0, `(.L_x_12) ;  /* 0xfffffffd004c7547 */ /* 0x000fea000b83ffff */
[----:B------:R-:W-:-:S06]  /*06d0*/  USHF.L.U32 UR4, UR4, 0x1, URZ ;  /* 0x0000000104047899 */ /* 0x000fcc00080006ff */
[----:B------:R-:W-:-:S13]  /*06e0*/  ISETP.LT.AND P1, PT, R5, UR4, PT ;  /* 0x0000000405007c0c */ /* 0x000fda000bf21270 */
[----:B------:R-:W-:Y:S05]  /*06f0*/  @!P1 BRA `(.L_x_13) ;  /* 0xfffffffc003c9947 */ /* 0x000fea000383ffff */
.L_x_3:
[----:B------:R-:W-:Y:S05]  /*0700*/  @!P0 EXIT ;  /* 0x000000000000894d */ /* 0x000fea0003800000 */
[----:B------:R-:W1:Y:S01]  /*0710*/  S2UR UR5, SR_CgaCtaId ;  /* 0x00000000000579c3 */ /* 0x000e620000008800 */
[----:B------:R-:W-:Y:S01]  /*0720*/  UMOV UR4, 0x400 ;  /* 0x0000040000047882 */ /* 0x000fe20000000000 */
[----:B------:R-:W2:Y:S01]  /*0730*/  LDCU UR6, c[0x0][0x360] ;  /* 0x00006c00ff0677ac */ /* 0x000ea20008000800 */
[----:B------:R-:W3:Y:S05]  /*0740*/  LDCU UR7, c[0x0][0x388] ;  /* 0x00007100ff0777ac */ /* 0x000eea0008000800 */
[----:B0-----:R-:W0:Y:S01]  /*0750*/  LDC.64 R10, c[0x0][0x380] ;  /* 0x0000e000ff0a7b82 */ /* 0x001e220000000a00 */
[----:B-123--:R-:W-:-:S12]  /*0760*/  ULEA UR4, UR5, UR4, 0x18 ;  /* 0x0000000405047291 */ /* 0x00efd8000f8ec0ff */
.L_x_14:
[----:B------:R-:W-:Y:S01]  /*0770*/  LEA R2, R0, UR4, 0x2 ;  /* 0x0000000400027c11 */ /* 0x000fe2000f8e10ff */
[----:B01----:R-:W-:-:S04]  /*0780*/  IMAD.WIDE R6, R9, 0x4, R10 ;  /* 0x0000000409067825 */ /* 0x003fc800078e020a */
[----:B------:R-:W0:Y:S01]  /*0790*/  LDS R13, [R2] ;  /* 0x00000000020d7984 */ /* 0x000e220000000800 */
[----:B------:R-:W-:-:S04]  /*07a0*/  VIADD R0, R0, UR6 ;  /* 0x0000000600007c36 */ /* 0x000fc80008000000 */
[----:B------:R-:W-:Y:S01]  /*07b0*/  IMAD.IADD R9, R3, 0x1, R0 ;  /* 0x0000000103097824 */ /* 0x000fe200078e0200 */
[----:B------:R-:W-:-:S04]  /*07c0*/  ISETP.LT.AND P1, PT, R0, R5, PT ;  /* 0x000000050000720c */ /* 0x000fc80003f21270 */
[----:B------:R-:W-:Y:S01]  /*07d0*/  ISETP.GE.AND P0, PT, R9, UR7, PT ;  /* 0x0000000709007c0c */ /* 0x000fe2000bf06270 */
[----:B0-----:R1:W-:-:S12]  /*07e0*/  STG.E desc[UR8][R6.64], R13 ;  /* 0x0000000d06007986 */ /* 0x0013d8000c101908 */
[----:B------:R-:W-:Y:S05]  /*07f0*/  @!P0 BRA P1, `(.L_x_14) ;  /* 0xfffffffc00dc8947 */ /* 0x000fea000083ffff */
[----:B------:R-:W-:Y:S05]  /*0800*/  EXIT ;  /* 0x000000000000794d */ /* 0x000fea0003800000 */
.L_x_15:
[----:B------:R-:W-:-:S00]  /*0810*/  BRA `(.L_x_15) ;  /* 0xfffffffc00fc7947 */ /* 0x000fc0000383ffff */
[----:B------:R-:W-:-:S00]  /*0820*/  NOP ;  /* 0x0000000000007918 */ /* 0x000fc00000000000 */
        /* <DEDUP_REMOVED lines=13> */
.L_x_38:


//--------------------- .text._Z12sort_out_memPiiiii --------------------------
	.section	.text._Z12sort_out_memPiiiii,"ax",@progbits
	.align	128
        .global         _Z12sort_out_memPiiiii
        .type           _Z12sort_out_memPiiiii,@function
        .size           _Z12sort_out_memPiiiii,(.L_x_39 - _Z12sort_out_memPiiiii)
        .other          _Z12sort_out_memPiiiii,@"STO_CUDA_ENTRY STV_DEFAULT"
_Z12sort_out_memPiiiii:
.text._Z12sort_out_memPiiiii:
[----:B------:R-:W-:Y:S08]  /*0000*/  LDC R1, c[0x0][0x37c] ;  /* 0x0000df00ff017b82 */ /* 0x000ff00000000800 */
[----:B------:R-:W0:Y:S08]  /*0010*/  LDC R6, c[0x0][0x394] ;  /* 0x0000e500ff067b82 */ /* 0x000e300000000800 */
[----:B------:R-:W1:Y:S08]  /*0020*/  LDC R5, c[0x0][0x388] ;  /* 0x0000e200ff057b82 */ /* 0x000e700000000800 */
[----:B------:R-:W2:Y:S01]  /*0030*/  S2UR UR4, SR_CTAID.X ;  /* 0x00000000000479c3 */ /* 0x000ea20000002500 */
[----:B0-----:R-:W-:-:S04]  /*0040*/  IABS R7, R6 ;  /* 0x0000000600077213 */ /* 0x001fc80000000000 */
[----:B------:R-:W0:Y:S01]  /*0050*/  I2F.RP R4, R7 ;  /* 0x0000000700047306 */ /* 0x000e220000209400 */
[----:B-1----:R-:W-:-:S07]  /*0060*/  IADD3 R0, PT, PT, R5, -0x1, R6 ;  /* 0xffffffff05007810 */ /* 0x002fce0007ffe006 */
[----:B0-----:R-:W0:Y:S02]  /*0070*/  MUFU.RCP R4, R4 ;  /* 0x0000000400047308 */ /* 0x001e240000001000 */
[----:B0-----:R-:W-:Y:S01]  /*0080*/  VIADD R2, R4, 0xffffffe ;  /* 0x0ffffffe04027836 */ /* 0x001fe20000000000 */
[----:B------:R-:W-:Y:S02]  /*0090*/  IABS R4, R0 ;  /* 0x0000000000047213 */ /* 0x000fe40000000000 */
[----:B------:R-:W-:-:S03]  /*00a0*/  LOP3.LUT R0, R0, R6, RZ, 0x3c, !PT ;  /* 0x0000000600007212 */ /* 0x000fc600078e3cff */
[----:B------:R0:W1:Y:S01]  /*00b0*/  F2I.FTZ.U32.TRUNC.NTZ R3, R2 ;  /* 0x0000000200037305 */ /* 0x000062000021f000 */
[----:B------:R-:W-:Y:S01]  /*00c0*/  ISETP.GE.AND P1, PT, R0, RZ, PT ;  /* 0x000000ff0000720c */ /* 0x000fe20003f26270 */
[----:B0-----:R-:W-:Y:S02]  /*00d0*/  IMAD.MOV.U32 R2, RZ, RZ, RZ ;  /* 0x000000ffff027224 */ /* 0x001fe400078e00ff */
[----:B-1----:R-:W-:-:S04]  /*00e0*/  IMAD.MOV R8, RZ, RZ, -R3 ;  /* 0x000000ffff087224 */ /* 0x002fc800078e0a03 */
[----:B------:R-:W-:-:S04]  /*00f0*/  IMAD R9, R8, R7, RZ ;  /* 0x0000000708097224 */ /* 0x000fc800078e02ff */
[----:B------:R-:W-:-:S06]  /*0100*/  IMAD.HI.U32 R3, R3, R9, R2 ;  /* 0x0000000903037227 */ /* 0x000fcc00078e0002 */
[----:B------:R-:W-:-:S04]  /*0110*/  IMAD.HI.U32 R3, R3, R4, RZ ;  /* 0x0000000403037227 */ /* 0x000fc800078e00ff */
[----:B------:R-:W-:-:S04]  /*0120*/  IMAD.MOV R8, RZ, RZ, -R3 ;  /* 0x000000ffff087224 */ /* 0x000fc800078e0a03 */
[C---:B------:R-:W-:Y:S02]  /*0130*/  IMAD R2, R7.reuse, R8, R4 ;  /* 0x0000000807027224 */ /* 0x040fe400078e0204 */
[----:B------:R-:W0:Y:S03]  /*0140*/  S2R R8, SR_TID.X ;  /* 0x0000000000087919 */ /* 0x000e260000002100 */
[----:B------:R-:W-:-:S13]  /*0150*/  ISETP.GT.U32.AND P2, PT, R7, R2, PT ;  /* 0x000000020700720c */ /* 0x000fda0003f44070 */
[----:B------:R-:W-:Y:S02]  /*0160*/  @!P2 IMAD.IADD R2, R2, 0x1, -R7 ;  /* 0x000000010202a824 */ /* 0x000fe400078e0a07 */
[----:B------:R-:W-:Y:S01]  /*0170*/  @!P2 VIADD R3, R3, 0x1 ;  /* 0x000000010303a836 */ /* 0x000fe20000000000 */
[----:B------:R-:W-:Y:S02]  /*0180*/  ISETP.NE.AND P2, PT, R6, RZ, PT ;  /* 0x000000ff0600720c */ /* 0x000fe40003f45270 */
[----:B------:R-:W-:-:S13]  /*0190*/  ISETP.GE.U32.AND P0, PT, R2, R7, PT ;  /* 0x000000070200720c */ /* 0x000fda0003f06070 */
[----:B------:R-:W-:-:S05]  /*01a0*/  @P0 IADD3 R3, PT, PT, R3, 0x1, RZ ;  /* 0x0000000103030810 */ /* 0x000fca0007ffe0ff */
[----:B------:R-:W-:-:S04]  /*01b0*/  IMAD.MOV.U32 R11, RZ, RZ, R3 ;  /* 0x000000ffff0b7224 */ /* 0x000fc800078e0003 */
[----:B------:R-:W-:Y:S01]  /*01c0*/  @!P1 IMAD.MOV R11, RZ, RZ, -R11 ;  /* 0x000000ffff0b9224 */ /* 0x000fe200078e0a0b */
[----:B------:R-:W-:-:S05]  /*01d0*/  @!P2 LOP3.LUT R11, RZ, R6, RZ, 0x33, !PT ;  /* 0x00000006ff0ba212 */ /* 0x000fca00078e33ff */
[----:B--2---:R-:W-:-:S04]  /*01e0*/  IMAD R13, R11, UR4, RZ ;  /* 0x000000040b0d7c24 */ /* 0x004fc8000f8e02ff */
[----:B0-----:R-:W-:-:S05]  /*01f0*/  IMAD.IADD R0, R13, 0x1, R8 ;  /* 0x000000010d007824 */ /* 0x001fca00078e0208 */
[----:B------:R-:W-:-:S04]  /*0200*/  ISETP.GE.AND P0, PT, R0, R5, PT ;  /* 0x000000050000720c */ /* 0x000fc80003f06270 */
[----:B------:R-:W-:-:S13]  /*0210*/  ISETP.GE.OR P0, PT, R8, R11, P0 ;  /* 0x0000000b0800720c */ /* 0x000fda0000706670 */
[----:B------:R-:W-:Y:S05]  /*0220*/  @P0 EXIT ;  /* 0x000000000000094d */ /* 0x000fea0003800000 */
[----:B------:R-:W0:Y:S01]  /*0230*/  LDC.64 R2, c[0x0][0x380] ;  /* 0x0000e000ff027b82 */ /* 0x000e220000000a00 */
[----:B------:R-:W1:Y:S01]  /*0240*/  LDCU UR4, c[0x0][0x360] ;  /* 0x00006c00ff0477ac */ /* 0x000e620008000800 */
[----:B------:R-:W2:Y:S01]  /*0250*/  LDCU.64 UR6, c[0x0][0x358] ;  /* 0x00006b00ff0677ac */ /* 0x000ea20008000a00 */
[----:B------:R-:W3:Y:S01]  /*0260*/  LDCU UR9, c[0x0][0x388] ;  /* 0x00007100ff0977ac */ /* 0x000ee20008000800 */
[----:B------:R-:W4:Y:S01]  /*0270*/  LDCU UR5, c[0x0][0x390] ;  /* 0x00007200ff0577ac */ /* 0x000f220008000800 */
[----:B------:R-:W0:Y:S02]  /*0280*/  LDCU UR8, c[0x0][0x38c] ;  /* 0x00007180ff0877ac */ /* 0x000e240008000800 */
.L_x_21:
[----:B----4-:R-:W-:Y:S01]  /*0290*/  LOP3.LUT R7, R0, UR5, RZ, 0x3c, !PT ;  /* 0x0000000500077c12 */ /* 0x010fe2000f8e3cff */
[----:B------:R-:W-:Y:S03]  /*02a0*/  BSSY.RECONVERGENT B0, `(.L_x_16) ;  /* 0x0000016000007945 */ /* 0x000fe60003800200 */
[----:B------:R-:W-:-:S13]  /*02b0*/  ISETP.GT.AND P0, PT, R7, R0, PT ;  /* 0x000000000700720c */ /* 0x000fda0003f04270 */
[----:B------:R-:W-:Y:S05]  /*02c0*/  @!P0 BRA `(.L_x_17) ;  /* 0x00000000004c8947 */ /* 0x000fea0003800000 */
[C---:B0-----:R-:W-:Y:S01]  /*02d0*/  LOP3.LUT P0, RZ, R0.reuse, UR8, RZ, 0xc0, !PT ;  /* 0x0000000800ff7c12 */ /* 0x041fe2000f80c0ff */
[----:B------:R-:W-:Y:S01]  /*02e0*/  BSSY.RELIABLE B1, `(.L_x_18) ;  /* 0x000000f000017945 */ /* 0x000fe20003800100 */
[----:B------:R-:W-:-:S04]  /*02f0*/  IMAD.WIDE R4, R0, 0x4, R2 ;  /* 0x0000000400047825 */ /* 0x000fc800078e0202 */
[----:B------:R-:W-:-:S07]  /*0300*/  IMAD.WIDE R6, R7, 0x4, R2 ;  /* 0x0000000407067825 */ /* 0x000fce00078e0202 */
[----:B------:R-:W-:Y:S05]  /*0310*/  @P0 BRA `(.L_x_19) ;  /* 0x0000000000180947 */ /* 0x000fea0003800000 */
[----:B--2---:R-:W2:Y:S04]  /*0320*/  LDG.E R9, desc[UR6][R4.64] ;  /* 0x0000000604097981 */ /* 0x004ea8000c1e1900 */
[----:B------:R-:W2:Y:S02]  /*0330*/  LDG.E R0, desc[UR6][R6.64] ;  /* 0x0000000606007981 */ /* 0x000ea4000c1e1900 */
[----:B--2---:R-:W-:-:S13]  /*0340*/  ISETP.GT.AND P0, PT, R9, R0, PT ;  /* 0x000000000900720c */ /* 0x004fda0003f04270 */
[----:B------:R-:W-:Y:S05]  /*0350*/  @!P0 BREAK.RELIABLE B1 ;  /* 0x0000000000018942 */ /* 0x000fea0003800100 */
[----:B------:R-:W-:Y:S05]  /*0360*/  @P0 BRA `(.L_x_20) ;  /* 0x0000000000180947 */ /* 0x000fea0003800000 */
[----:B------:R-:W-:Y:S05]  /*0370*/  BRA `(.L_x_17) ;  /* 0x0000000000207947 */ /* 0x000fea0003800000 */
.L_x_19:
[----:B--2---:R-:W2:Y:S04]  /*0380*/  LDG.E R9, desc[UR6][R4.64] ;  /* 0x0000000604097981 */ /* 0x004ea8000c1e1900 */
[----:B------:R-:W2:Y:S02]  /*0390*/  LDG.E R0, desc[UR6][R6.64] ;  /* 0x0000000606007981 */ /* 0x000ea4000c1e1900 */
[----:B--2---:R-:W-:-:S13]  /*03a0*/  ISETP.GE.AND P0, PT, R9, R0, PT ;  /* 0x000000000900720c */ /* 0x004fda0003f06270 */
[----:B------:R-:W-:Y:S05]  /*03b0*/  @P0 BREAK.RELIABLE B1 ;  /* 0x0000000000010942 */ /* 0x000fea0003800100 */
[----:B------:R-:W-:Y:S05]  /*03c0*/  @P0 BRA `(.L_x_17) ;  /* 0x00000000000c0947 */ /* 0x000fea0003800000 */
.L_x_20:
[----:B-1-3--:R-:W-:Y:S05]  /*03d0*/  BSYNC.RELIABLE B1 ;  /* 0x0000000000017941 */ /* 0x00afea0003800100 */
.L_x_18:
[----:B------:R4:W-:Y:S04]  /*03e0*/  STG.E desc[UR6][R4.64], R0 ;  /* 0x0000000004007986 */ /* 0x0009e8000c101906 */
[----:B------:R4:W-:Y:S02]  /*03f0*/  STG.E desc[UR6][R6.64], R9 ;  /* 0x0000000906007986 */ /* 0x0009e4000c101906 */
.L_x_17:
[----:B0123--:R-:W-:Y:S05]  /*0400*/  BSYNC.RECONVERGENT B0 ;  /* 0x0000000000007941 */ /* 0x00ffea0003800200 */
.L_x_16:
[----:B------:R-:W-:-:S04]  /*0410*/  IADD3 R8, PT, PT, R8, UR4, RZ ;  /* 0x0000000408087c10 */ /* 0x000fc8000fffe0ff */
[----:B------:R-:W-:Y:S01]  /*0420*/  ISETP.LT.AND P1, PT, R8, R11, PT ;  /* 0x0000000b0800720c */ /* 0x000fe20003f21270 */
[----:B----4-:R-:W-:-:S05]  /*0430*/  IMAD.IADD R0, R13, 0x1, R8 ;  /* 0x000000010d007824 */ /* 0x010fca00078e0208 */
[----:B------:R-:W-:-:S13]  /*0440*/  ISETP.GE.AND P0, PT, R0, UR9, PT ;  /* 0x0000000900007c0c */ /* 0x000fda000bf06270 */
[----:B------:R-:W-:Y:S05]  /*0450*/  @!P0 BRA P1, `(.L_x_21) ;  /* 0xfffffffc008c8947 */ /* 0x000fea000083ffff */
[----:B------:R-:W-:Y:S05]  /*0460*/  EXIT ;  /* 0x000000000000794d */ /* 0x000fea0003800000 */
.L_x_22:
        /* <DEDUP_REMOVED lines=9> */
.L_x_39:


//--------------------- .text._Z11sort_in_memPiiiii --------------------------
	.section	.text._Z11sort_in_memPiiiii,"ax",@progbits
	.align	128
        .global         _Z11sort_in_memPiiiii
        .type           _Z11sort_in_memPiiiii,@function
        .size           _Z11sort_in_memPiiiii,(.L_x_40 - _Z11sort_in_memPiiiii)
        .other          _Z11sort_in_memPiiiii,@"STO_CUDA_ENTRY STV_DEFAULT"
_Z11sort_in_memPiiiii:
.text._Z11sort_in_memPiiiii:
[----:B------:R-:W-:Y:S08]  /*0000*/  LDC R1, c[0x0][0x37c] ;  /* 0x0000df00ff017b82 */ /* 0x000ff00000000800 */
[----:B------:R-:W0:Y:S01]  /*0010*/  LDC R6, c[0x0][0x394] ;  /* 0x0000e500ff067b82 */ /* 0x000e220000000800 */
[----:B------:R-:W1:Y:S01]  /*0020*/  LDCU.64 UR8, c[0x0][0x358] ;  /* 0x00006b00ff0877ac */ /* 0x000e620008000a00 */
[----:B------:R-:W-:Y:S06]  /*0030*/  BSSY.RECONVERGENT B0, `(.L_x_23) ;  /* 0x0000032000007945 */ /* 0x000fec0003800200 */
[----:B------:R-:W2:Y:S08]  /*0040*/  LDC R4, c[0x0][0x388] ;  /* 0x0000e200ff047b82 */ /* 0x000eb00000000800 */
[----:B------:R-:W3:Y:S01]  /*0050*/  S2UR UR4, SR_CTAID.X ;  /* 0x00000000000479c3 */ /* 0x000ee20000002500 */
[----:B0-----:R-:W-:-:S04]  /*0060*/  IABS R7, R6 ;  /* 0x0000000600077213 */ /* 0x001fc80000000000 */
[----:B------:R-:W0:Y:S01]  /*0070*/  I2F.RP R0, R7 ;  /* 0x0000000700007306 */ /* 0x000e220000209400 */
[----:B--2---:R-:W-:-:S07]  /*0080*/  IADD3 R5, PT, PT, R4, -0x1, R6 ;  /* 0xffffffff04057810 */ /* 0x004fce0007ffe006 */
[----:B0-----:R-:W0:Y:S02]  /*0090*/  MUFU.RCP R0, R0 ;  /* 0x0000000000007308 */ /* 0x001e240000001000 */
[----:B0-----:R-:W-:Y:S01]  /*00a0*/  VIADD R2, R0, 0xffffffe ;  /* 0x0ffffffe00027836 */ /* 0x001fe20000000000 */
[----:B------:R-:W-:Y:S02]  /*00b0*/  IABS R0, R5 ;  /* 0x0000000500007213 */ /* 0x000fe40000000000 */
[----:B------:R-:W-:-:S03]  /*00c0*/  LOP3.LUT R5, R5, R6, RZ, 0x3c, !PT ;  /* 0x0000000605057212 */ /* 0x000fc600078e3cff */
[----:B------:R0:W2:Y:S01]  /*00d0*/  F2I.FTZ.U32.TRUNC.NTZ R3, R2 ;  /* 0x0000000200037305 */ /* 0x0000a2000021f000 */
[----:B------:R-:W-:Y:S01]  /*00e0*/  ISETP.GE.AND P1, PT, R5, RZ, PT ;  /* 0x000000ff0500720c */ /* 0x000fe20003f26270 */
[----:B0-----:R-:W-:Y:S02]  /*00f0*/  IMAD.MOV.U32 R2, RZ, RZ, RZ ;  /* 0x000000ffff027224 */ /* 0x001fe400078e00ff */
[----:B--2---:R-:W-:-:S04]  /*0100*/  IMAD.MOV R8, RZ, RZ, -R3 ;  /* 0x000000ffff087224 */ /* 0x004fc800078e0a03 */
[----:B------:R-:W-:-:S04]  /*0110*/  IMAD R9, R8, R7, RZ ;  /* 0x0000000708097224 */ /* 0x000fc800078e02ff */
[----:B------:R-:W-:-:S06]  /*0120*/  IMAD.HI.U32 R3, R3, R9, R2 ;  /* 0x0000000903037227 */ /* 0x000fcc00078e0002 */
        /* <DEDUP_REMOVED lines=9> */
[----:B------:R-:W-:-:S04]  /*01c0*/  @P0 VIADD R3, R3, 0x1 ;  /* 0x0000000103030836 */ /* 0x000fc80000000000 */
[----:B------:R-:W-:-:S04]  /*01d0*/  IMAD.MOV.U32 R5, RZ, RZ, R3 ;  /* 0x000000ffff057224 */ /* 0x000fc800078e0003 */
[----:B------:R-:W-:Y:S01]  /*01e0*/  @!P1 IMAD.MOV R5, RZ, RZ, -R5 ;  /* 0x000000ffff059224 */ /* 0x000fe200078e0a05 */
[----:B------:R-:W-:-:S05]  /*01f0*/  @!P2 LOP3.LUT R5, RZ, R6, RZ, 0x33, !PT ;  /* 0x00000006ff05a212 */ /* 0x000fca00078e33ff */
[----:B---3--:R-:W-:-:S04]  /*0200*/  IMAD R7, R5, UR4, RZ ;  /* 0x0000000405077c24 */ /* 0x008fc8000f8e02ff */
        /* <DEDUP_REMOVED lines=9> */
[----:B0-----:R-:W-:Y:S02]  /*02a0*/  LEA R15, R15, R6, 0x18 ;  /* 0x000000060f0f7211 */ /* 0x001fe400078ec0ff */
[----:B------:R-:W-:-:S07]  /*02b0*/  MOV R6, R0 ;  /* 0x0000000000067202 */ /* 0x000fce0000000f00 */
.L_x_25:
[----:B0-2---:R-:W-:-:S06]  /*02c0*/  IMAD.WIDE R10, R13, 0x4, R2 ;  /* 0x000000040d0a7825 */ /* 0x005fcc00078e0202 */
[----:B------:R-:W2:Y:S01]  /*02d0*/  LDG.E R10, desc[UR8][R10.64] ;  /* 0x000000080a0a7981 */ /* 0x000ea2000c1e1900 */
[----:B------:R-:W-:Y:S02]  /*02e0*/  IMAD R17, R6, 0x4, R15 ;  /* 0x0000000406117824 */ /* 0x000fe400078e020f */
[----:B-1----:R-:W-:-:S04]  /*02f0*/  IMAD.IADD R6, R19, 0x1, R6 ;  /* 0x0000000113067824 */ /* 0x002fc800078e0206 */
[----:B------:R-:W-:Y:S01]  /*0300*/  IMAD.IADD R13, R7, 0x1, R6 ;  /* 0x00000001070d7824 */ /* 0x000fe200078e0206 */
[----:B------:R-:W-:-:S04]  /*0310*/  ISETP.LT.AND P2, PT, R6, R5, PT ;  /* 0x000000050600720c */ /* 0x000fc80003f41270 */
[----:B------:R-:W-:Y:S01]  /*0320*/  ISETP.GE.AND P1, PT, R13, R4, PT ;  /* 0x000000040d00720c */ /* 0x000fe20003f26270 */
[----:B--2---:R0:W-:-:S12]  /*0330*/  STS [R17], R10 ;  /* 0x0000000a11007388 */ /* 0x0041d80000000800 */
[----:B------:R-:W-:Y:S05]  /*0340*/  @!P1 BRA P2, `(.L_x_25) ;  /* 0xfffffffc00dc9947 */ /* 0x000fea000103ffff */
.L_x_24:
[----:B------:R-:W-:Y:S05]  /*0350*/  BSYNC.RECONVERGENT B0 ;  /* 0x0000000000007941 */ /* 0x000fea0003800200 */
.L_x_23:
[----:B------:R-:W1:Y:S01]  /*0360*/  LDCU UR5, c[0x0][0x390] ;  /* 0x00007200ff0577ac */ /* 0x000e620008000800 */
[----:B------:R-:W2:Y:S01]  /*0370*/  LDCU UR4, c[0x0][0x390] ;  /* 0x00007200ff0477ac */ /* 0x000ea20008000800 */
[----:B-1----:R-:W-:Y:S01]  /*0380*/  UISETP.GE.AND UP0, UPT, UR5, 0x1, UPT ;  /* 0x000000010500788c */ /* 0x002fe2000bf06270 */
[----:B------:R-:W-:Y:S08]  /*0390*/  BAR.SYNC.DEFER_BLOCKING 0x0 ;  /* 0x0000000000007b1d */ /* 0x000ff00000010000 */
[----:B--2---:R-:W-:Y:S05]  /*03a0*/  BRA.U !UP0, `(.L_x_26) ;  /* 0x0000000108bc7547 */ /* 0x004fea000b800000 */
[----:B------:R-:W1:Y:S02]  /*03b0*/  LDCU UR7, c[0x0][0x360] ;  /* 0x00006c00ff0777ac */ /* 0x000e640008000800 */
.L_x_35:
[----:B------:R-:W2:Y:S01]  /*03c0*/  LDCU UR11, c[0x0][0x388] ;  /* 0x00007100ff0b77ac */ /* 0x000ea20008000800 */
[----:B------:R-:W-:Y:S01]  /*03d0*/  BSSY.RECONVERGENT B0, `(.L_x_27) ;  /* 0x0000026000007945 */ /* 0x000fe20003800200 */
[----:B------:R-:W3:Y:S03]  /*03e0*/  LDCU UR10, c[0x0][0x38c] ;  /* 0x00007180ff0a77ac */ /* 0x000ee60008000800 */
[----:B------:R-:W-:Y:S05]  /*03f0*/  @!P0 BRA `(.L_x_28) ;  /* 0x00000000008c8947 */ /* 0x000fea0003800000 */
[----:B------:R-:W-:Y:S02]  /*0400*/  IMAD.MOV.U32 R2, RZ, RZ, R9 ;  /* 0x000000ffff027224 */ /* 0x000fe400078e0009 */
[----:B------:R-:W-:-:S07]  /*0410*/  IMAD.MOV.U32 R4, RZ, RZ, R0 ;  /* 0x000000ffff047224 */ /* 0x000fce00078e0000 */
.L_x_34:
[----:B------:R-:W-:Y:S01]  /*0420*/  LOP3.LUT R3, R2, UR4, RZ, 0x3c, !PT ;  /* 0x0000000402037c12 */ /* 0x000fe2000f8e3cff */
[----:B------:R-:W-:Y:S03]  /*0430*/  BSSY.RECONVERGENT B1, `(.L_x_29) ;  /* 0x000001a000017945 */ /* 0x000fe60003800200 */
[----:B------:R-:W-:-:S13]  /*0440*/  ISETP.GT.AND P1, PT, R3, R2, PT ;  /* 0x000000020300720c */ /* 0x000fda0003f24270 */
[----:B------:R-:W-:Y:S05]  /*0450*/  @!P1 BRA `(.L_x_30) ;  /* 0x00000000005c9947 */ /* 0x000fea0003800000 */
[----:B------:R-:W4:Y:S01]  /*0460*/  S2UR UR6, SR_CgaCtaId ;  /* 0x00000000000679c3 */ /* 0x000f220000008800 */
[----:B---3--:R-:W-:Y:S01]  /*0470*/  LOP3.LUT P1, RZ, R2, UR10, RZ, 0xc0, !PT ;  /* 0x0000000a02ff7c12 */ /* 0x008fe2000f82c0ff */
[----:B------:R-:W-:Y:S01]  /*0480*/  UMOV UR5, 0x400 ;  /* 0x0000040000057882 */ /* 0x000fe20000000000 */
[----:B------:R-:W-:Y:S01]  /*0490*/  IADD3 R2, PT, PT, -R7, R3, RZ ;  /* 0x0000000307027210 */ /* 0x000fe20007ffe1ff */
[----:B------:R-:W-:Y:S01]  /*04a0*/  BSSY.RELIABLE B2, `(.L_x_31) ;  /* 0x0000010000027945 */ /* 0x000fe20003800100 */
[----:B----4-:R-:W-:-:S06]  /*04b0*/  ULEA UR5, UR6, UR5, 0x18 ;  /* 0x0000000506057291 */ /* 0x010fcc000f8ec0ff */
[----:B------:R-:W-:Y:S02]  /*04c0*/  LEA R11, R2, UR5, 0x2 ;  /* 0x00000005020b7c11 */ /* 0x000fe4000f8e10ff */
[----:B------:R-:W-:Y:S01]  /*04d0*/  LEA R6, R4, UR5, 0x2 ;  /* 0x0000000504067c11 */ /* 0x000fe2000f8e10ff */
[----:B------:R-:W-:Y:S06]  /*04e0*/  @P1 BRA `(.L_x_32) ;  /* 0x0000000000181947 */ /* 0x000fec0003800000 */
[----:B------:R-:W-:Y:S04]  /*04f0*/  LDS R2, [R6] ;  /* 0x0000000006027984 */ /* 0x000fe80000000800 */
[----:B------:R-:W3:Y:S02]  /*0500*/  LDS R3, [R11] ;  /* 0x000000000b037984 */ /* 0x000ee40000000800 */
[----:B---3--:R-:W-:-:S13]  /*0510*/  ISETP.GT.AND P1, PT, R2, R3, PT ;  /* 0x000000030200720c */ /* 0x008fda0003f24270 */
[----:B------:R-:W-:Y:S05]  /*0520*/  @!P1 BREAK.RELIABLE B2 ;  /* 0x0000000000029942 */ /* 0x000fea0003800100 */
[----:B------:R-:W-:Y:S05]  /*0530*/  @P1 BRA `(.L_x_33) ;  /* 0x0000000000181947 */ /* 0x000fea0003800000 */
[----:B------:R-:W-:Y:S05]  /*0540*/  BRA `(.L_x_30) ;  /* 0x0000000000207947 */ /* 0x000fea0003800000 */
.L_x_32:
[----:B------:R-:W-:Y:S04]  /*0550*/  LDS R2, [R6] ;  /* 0x0000000006027984 */ /* 0x000fe80000000800 */
[----:B------:R-:W3:Y:S02]  /*0560*/  LDS R3, [R11] ;  /* 0x000000000b037984 */ /* 0x000ee40000000800 */
[----:B---3--:R-:W-:-:S13]  /*0570*/  ISETP.GE.AND P1, PT, R2, R3, PT ;  /* 0x000000030200720c */ /* 0x008fda0003f26270 */
[----:B------:R-:W-:Y:S05]  /*0580*/  @P1 BREAK.RELIABLE B2 ;  /* 0x0000000000021942 */ /* 0x000fea0003800100 */
[----:B------:R-:W-:Y:S05]  /*0590*/  @P1 BRA `(.L_x_30) ;  /* 0x00000000000c1947 */ /* 0x000fea0003800000 */
.L_x_33:
[----:B-12---:R-:W-:Y:S05]  /*05a0*/  BSYNC.RELIABLE B2 ;  /* 0x0000000000027941 */ /* 0x006fea0003800100 */
.L_x_31:
[----:B------:R4:W-:Y:S04]  /*05b0*/  STS [R6], R3 ;  /* 0x0000000306007388 */ /* 0x0009e80000000800 */
[----:B------:R4:W-:Y:S02]  /*05c0*/  STS [R11], R2 ;  /* 0x000000020b007388 */ /* 0x0009e40000000800 */
.L_x_30:
[----:B-123--:R-:W-:Y:S05]  /*05d0*/  BSYNC.RECONVERGENT B1 ;  /* 0x0000000000017941 */ /* 0x00efea0003800200 */
.L_x_29:
[----:B------:R-:W-:-:S04]  /*05e0*/  VIADD R4, R4, UR7 ;  /* 0x0000000704047c36 */ /* 0x000fc80008000000 */
[----:B----4-:R-:W-:Y:S01]  /*05f0*/  IMAD.IADD R2, R7, 0x1, R4 ;  /* 0x0000000107027824 */ /* 0x010fe200078e0204 */
[----:B------:R-:W-:-:S04]  /*0600*/  ISETP.LT.AND P2, PT, R4, R5, PT ;  /* 0x000000050400720c */ /* 0x000fc80003f41270 */
[----:B------:R-:W-:-:S13]  /*0610*/  ISETP.GE.AND P1, PT, R2, UR11, PT ;  /* 0x0000000b02007c0c */ /* 0x000fda000bf26270 */
[----:B------:R-:W-:Y:S05]  /*0620*/  @!P1 BRA P2, `(.L_x_34) ;  /* 0xfffffffc007c9947 */ /* 0x000fea000103ffff */
.L_x_28:
[----:B-123--:R-:W-:Y:S05]  /*0630*/  BSYNC.RECONVERGENT B0 ;  /* 0x0000000000007941 */ /* 0x00efea0003800200 */
.L_x_27:
[----:B------:R-:W-:Y:S05]  /*0640*/  WARPSYNC.ALL ;  /* 0x0000000000007948 */ /* 0x000fea0003800000 */
[----:B------:R-:W-:Y:S01]  /*0650*/  BAR.SYNC.DEFER_BLOCKING 0x0 ;  /* 0x0000000000007b1d */ /* 0x000fe20000010000 */
[----:B------:R-:W-:Y:S02]  /*0660*/  UISETP.GE.U32.AND UP0, UPT, UR4, 0x2, UPT ;  /* 0x000000020400788c */ /* 0x000fe4000bf06070 */
[----:B------:R-:W-:-:S07]  /*0670*/  USHF.R.U32.HI UR5, URZ, 0x1, UR4 ;  /* 0x00000001ff057899 */ /* 0x000fce0008011604 */
[----:B------:R-:W-:Y:S01]  /*0680*/  UMOV UR4, UR5 ;  /* 0x0000000500047c82 */ /* 0x000fe20008000000 */
[----:B------:R-:W-:Y:S05]  /*0690*/  BRA.U UP0, `(.L_x_35) ;  /* 0xfffffffd00487547 */ /* 0x000fea000b83ffff */
.L_x_26:
[----:B------:R-:W-:Y:S05]  /*06a0*/  @!P0 EXIT ;  /* 0x000000000000894d */ /* 0x000fea0003800000 */
[----:B------:R-:W1:Y:S01]  /*06b0*/  S2UR UR5, SR_CgaCtaId ;  /* 0x00000000000579c3 */ /* 0x000e620000008800 */
[----:B------:R-:W-:Y:S01]  /*06c0*/  UMOV UR4, 0x400 ;  /* 0x0000040000047882 */ /* 0x000fe20000000000 */
[----:B------:R-:W2:Y:S01]  /*06d0*/  LDCU UR6, c[0x0][0x360] ;  /* 0x00006c00ff0677ac */ /* 0x000ea20008000800 */
[----:B------:R-:W3:Y:S05]  /*06e0*/  LDCU UR7, c[0x0][0x388] ;  /* 0x00007100ff0777ac */ /* 0x000eea0008000800 */
[----:B0-----:R-:W0:Y:S01]  /*06f0*/  LDC.64 R10, c[0x0][0x380] ;  /* 0x0000e000ff0a7b82 */ /* 0x001e220000000a00 */
[----:B-123--:R-:W-:-:S12]  /*0700*/  ULEA UR4, UR5, UR4, 0x18 ;  /* 0x0000000405047291 */ /* 0x00efd8000f8ec0ff */
.L_x_36:
        /* <DEDUP_REMOVED lines=10> */
.L_x_37:
        /* <DEDUP_REMOVED lines=13> */
.L_x_40:


//--------------------- .nv.shared._Z9sort_initPiii --------------------------
	.section	.nv.shared._Z9sort_initPiii,"aw",@nobits
	.sectionflags	@""
	.align	4
.nv.shared._Z9sort_initPiii:
	.zero		33792


//--------------------- .nv.shared.reserved.0     --------------------------
	.section	.nv.shared.reserved.0,"aw",@nobits
	.weak		__nv_reservedSMEM_offset_0_alias
	.size		__nv_reservedSMEM_offset_0_alias, 0, 64
	.other		__nv_reservedSMEM_offset_0_alias,@"STO_CUDA_RESERVED_SHARED STV_DEFAULT"
__nv_reservedSMEM_offset_0_alias:
	.zero		0
	.zero		64


//--------------------- .nv.shared._Z11sort_in_memPiiiii --------------------------
	.section	.nv.shared._Z11sort_in_memPiiiii,"aw",@nobits
	.sectionflags	@""
	.align	4
.nv.shared._Z11sort_in_memPiiiii:
	.zero		33792


//--------------------- .nv.constant0._Z9sort_initPiii --------------------------
	.section	.nv.constant0._Z9sort_initPiii,"a",@progbits
	.sectionflags	@""
	.align	4
.nv.constant0._Z9sort_initPiii:
	.zero		912


//--------------------- .nv.constant0._Z12sort_out_memPiiiii --------------------------
	.section	.nv.constant0._Z12sort_out_memPiiiii,"a",@progbits
	.sectionflags	@""
	.align	4
.nv.constant0._Z12sort_out_memPiiiii:
	.zero		920


//--------------------- .nv.constant0._Z11sort_in_memPiiiii --------------------------
	.section	.nv.constant0._Z11sort_in_memPiiiii,"a",@progbits
	.sectionflags	@""
	.align	4
.nv.constant0._Z11sort_in_memPiiiii:
	.zero		920


//--------------------- SYMBOLS --------------------------

	.type		.nv.reservedSmem.offset0,@object
	.size		.nv.reservedSmem.offset0,0x4
	.type		.nv.reservedSmem.cap,@object
	.size		.nv.reservedSmem.cap,0x4
